	.headerflags	@"EF_CUDA_TEXMODE_UNIFIED EF_CUDA_64BIT_ADDRESS EF_CUDA_ACCELERATORS EF_CUDA_SM90 EF_CUDA_VIRTUAL_SM(EF_CUDA_SM90)"
	.elftype	@"ET_EXEC"


//--------------------- .nv.info                  --------------------------
	.section	.nv.info,"",@"SHT_CUDA_INFO"
	.align	4


	//----- nvinfo : EIATTR_REGCOUNT
	.align		4
        /*0000*/ 	.byte	0x04, 0x2f
        /*0002*/ 	.short	(.L_1 - .L_0)
	.align		4
.L_0:
        /*0004*/ 	.word	index@(triton_poi_fused_convolution_relu_18)
        /*0008*/ 	.word	0x0000000c


	//----- nvinfo : EIATTR_MIN_STACK_SIZE
	.align		4
.L_1:
        /*000c*/ 	.byte	0x04, 0x12
        /*000e*/ 	.short	(.L_3 - .L_2)
	.align		4
.L_2:
        /*0010*/ 	.word	index@(triton_poi_fused_convolution_relu_18)
        /*0014*/ 	.word	0x00000000


	//----- nvinfo : EIATTR_FRAME_SIZE
	.align		4
.L_3:
        /*0018*/ 	.byte	0x04, 0x11
        /*001a*/ 	.short	(.L_5 - .L_4)
	.align		4
.L_4:
        /*001c*/ 	.word	index@(triton_poi_fused_convolution_relu_18)
        /*0020*/ 	.word	0x00000000


	//----- nvinfo : EIATTR_MIN_STACK_SIZE
	.align		4
.L_5:
        /*0024*/ 	.byte	0x04, 0x12
        /*0026*/ 	.short	(.L_7 - .L_6)
	.align		4
.L_6:
        /*0028*/ 	.word	index@(triton_poi_fused_convolution_relu_18)
        /*002c*/ 	.word	0x00000000
.L_7:


//--------------------- .nv.info.triton_poi_fused_convolution_relu_18 --------------------------
	.section	.nv.info.triton_poi_fused_convolution_relu_18,"",@"SHT_CUDA_INFO"
	.sectionflags	@""
	.align	4


	//----- nvinfo : EIATTR_CUDA_API_VERSION
	.align		4
        /*0000*/ 	.byte	0x04, 0x37
        /*0002*/ 	.short	(.L_9 - .L_8)
.L_8:
        /*0004*/ 	.word	0x0000007c


	//----- nvinfo : EIATTR_KPARAM_INFO
	.align		4
.L_9:
        /*0008*/ 	.byte	0x04, 0x17
        /*000a*/ 	.short	(.L_11 - .L_10)
.L_10:
        /*000c*/ 	.word	0x00000000
        /*0010*/ 	.short	0x0002
        /*0012*/ 	.short	0x0010
        /*0014*/ 	.byte	0x00, 0xf0, 0x11, 0x00


	//----- nvinfo : EIATTR_KPARAM_INFO
	.align		4
.L_11:
        /*0018*/ 	.byte	0x04, 0x17
        /*001a*/ 	.short	(.L_13 - .L_12)
.L_12:
        /*001c*/ 	.word	0x00000000
        /*0020*/ 	.short	0x0001
        /*0022*/ 	.short	0x0008
        /*0024*/ 	.byte	0x00, 0xf4, 0x21, 0x00


	//----- nvinfo : EIATTR_KPARAM_INFO
	.align		4
.L_13:
        /*0028*/ 	.byte	0x04, 0x17
        /*002a*/ 	.short	(.L_15 - .L_14)
.L_14:
        /*002c*/ 	.word	0x00000000
        /*0030*/ 	.short	0x0000
        /*0032*/ 	.short	0x0000
        /*0034*/ 	.byte	0x00, 0xf4, 0x21, 0x00


	//----- nvinfo : EIATTR_SPARSE_MMA_MASK
	.align		4
.L_15:
        /*0038*/ 	.byte	0x03, 0x50
        /*003a*/ 	.short	0x0000


	//----- nvinfo : EIATTR_MAXREG_COUNT
	.align		4
        /*003c*/ 	.byte	0x03, 0x1b
        /*003e*/ 	.short	0x00ff


	//----- nvinfo : EIATTR_EXIT_INSTR_OFFSETS
	.align		4
        /*0040*/ 	.byte	0x04, 0x1c
        /*0042*/ 	.short	(.L_17 - .L_16)


	//   ....[0]....
.L_16:
        /*0044*/ 	.word	0x00000190


	//----- nvinfo : EIATTR_REQNTID
	.align		4
.L_17:
        /*0048*/ 	.byte	0x04, 0x10
        /*004a*/ 	.short	(.L_19 - .L_18)
.L_18:
        /*004c*/ 	.word	0x00000080
        /*0050*/ 	.word	0x00000001
        /*0054*/ 	.word	0x00000001


	//----- nvinfo : EIATTR_CBANK_PARAM_SIZE
	.align		4
.L_19:
        /*0058*/ 	.byte	0x03, 0x19
        /*005a*/ 	.short	0x0014


	//----- nvinfo : EIATTR_PARAM_CBANK
	.align		4
        /*005c*/ 	.byte	0x04, 0x0a
        /*005e*/ 	.short	(.L_21 - .L_20)
	.align		4
.L_20:
        /*0060*/ 	.word	index@(.nv.constant0.triton_poi_fused_convolution_relu_18)
        /*0064*/ 	.short	0x0210
        /*0066*/ 	.short	0x0014


	//----- nvinfo : EIATTR_SW_WAR
	.align		4
.L_21:
        /*0068*/ 	.byte	0x04, 0x36
        /*006a*/ 	.short	(.L_23 - .L_22)
.L_22:
        /*006c*/ 	.word	0x00000008
.L_23:


//--------------------- .nv.callgraph             --------------------------
	.section	.nv.callgraph,"",@"SHT_CUDA_CALLGRAPH"
	.align	4
	.sectionentsize	8
	.align		4
        /*0000*/ 	.word	0x00000000
	.align		4
        /*0004*/ 	.word	0xffffffff
	.align		4
        /*0008*/ 	.word	0x00000000
	.align		4
        /*000c*/ 	.word	0xfffffffe
	.align		4
        /*0010*/ 	.word	0x00000000
	.align		4
        /*0014*/ 	.word	0xfffffffd
	.align		4
        /*0018*/ 	.word	0x00000000
	.align		4
        /*001c*/ 	.word	0xfffffffc


//--------------------- .text.triton_poi_fused_convolution_relu_18 --------------------------
	.section	.text.triton_poi_fused_convolution_relu_18,"ax",@progbits
	.align	128
        .global         triton_poi_fused_convolution_relu_18
        .type           triton_poi_fused_convolution_relu_18,@function
        .size           triton_poi_fused_convolution_relu_18,(.L_x_1 - triton_poi_fused_convolution_relu_18)
        .other          triton_poi_fused_convolution_relu_18,@"STO_CUDA_ENTRY STV_DEFAULT"
triton_poi_fused_convolution_relu_18:
.text.triton_poi_fused_convolution_relu_18:
[----:B------:R-:W-:Y:S01]  /*0000*/  LDC R1, c[0x0][0x28] ;  /* 0x00000a00ff017b82 */ /* 0x000fe20000000800 */
[----:B------:R-:W1:Y:S07]  /*0010*/  S2R R0, SR_TID.X ;  /* 0x0000000000007919 */ /* 0x000e6e0000002100 */
[----:B------:R-:W2:Y:S01]  /*0020*/  LDC.64 R4, c[0x0][0x218] ;  /* 0x00008600ff047b82 */ /* 0x000ea20000000a00 */
[----:B------:R-:W-:Y:S01]  /*0030*/  ULDC.64 UR4, c[0x0][0x208] ;  /* 0x0000820000047ab9 */ /* 0x000fe20000000a00 */
[----:B------:R-:W3:Y:S06]  /*0040*/  S2R R7, SR_CTAID.X ;  /* 0x0000000000077919 */ /* 0x000eec0000002500 */
[----:B------:R-:W4:Y:S01]  /*0050*/  LDC.64 R2, c[0x0][0x210] ;  /* 0x00008400ff027b82 */ /* 0x000f220000000a00 */
[----:B-1----:R-:W-:Y:S01]  /*0060*/  IMAD.SHL.U32 R0, R0, 0x2, RZ ;  /* 0x0000000200007824 */ /* 0x002fe200078e00ff */
[----:B---3--:R-:W-:-:S04]  /*0070*/  SHF.R.S32.HI R6, RZ, 0x17, R7 ;  /* 0x00000017ff067819 */ /* 0x008fc80000011407 */
[----:B------:R-:W-:-:S05]  /*0080*/  LOP3.LUT R0, R0, 0xfe, RZ, 0xc0, !PT ;  /* 0x000000fe00007812 */ /* 0x000fca00078ec0ff */
[----:B------:R-:W-:Y:S01]  /*0090*/  IMAD R7, R7, 0x100, R0 ;  /* 0x0000010007077824 */ /* 0x000fe200078e0200 */
[----:B------:R-:W-:-:S03]  /*00a0*/  SGXT R0, R6, 0x1 ;  /* 0x000000010600781a */ /* 0x000fc60000000200 */
[----:B----4-:R-:W-:Y:S01]  /*00b0*/  IMAD.WIDE R2, R7, 0x4, R2 ;  /* 0x0000000407027825 */ /* 0x010fe200078e0202 */
[----:B------:R-:W-:-:S04]  /*00c0*/  LEA.HI R0, R0, R7, RZ, 0x7 ;  /* 0x0000000700007211 */ /* 0x000fc800078f38ff */
[----:B------:R-:W-:-:S05]  /*00d0*/  LOP3.LUT R0, R0, 0xffffff80, RZ, 0xc0, !PT ;  /* 0xffffff8000007812 */ /* 0x000fca00078ec0ff */
[----:B------:R-:W-:Y:S02]  /*00e0*/  IMAD.IADD R9, R7, 0x1, -R0 ;  /* 0x0000000107097824 */ /* 0x000fe400078e0a00 */
[----:B------:R-:W3:Y:S02]  /*00f0*/  LDG.E.64 R6, desc[UR4][R2.64] ;  /* 0x0000000402067981 */ /* 0x000ee4000c1e1b00 */
[----:B--2---:R-:W-:-:S06]  /*0100*/  IMAD.WIDE R4, R9, 0x4, R4 ;  /* 0x0000000409047825 */ /* 0x004fcc00078e0204 */
[----:B------:R-:W3:Y:S02]  /*0110*/  LDG.E.EL.64 R4, desc[UR4][R4.64] ;  /* 0x0000000404047981 */ /* 0x000ee4000c2e1b00 */
[C---:B---3--:R-:W-:Y:S01]  /*0120*/  FSETP.GEU.AND P0, PT, R6.reuse, -R4, PT ;  /* 0x800000040600720b */ /* 0x048fe20003f0e000 */
[----:B------:R-:W-:Y:S01]  /*0130*/  FADD R6, R6, R4 ;  /* 0x0000000406067221 */ /* 0x000fe20000000000 */
[C---:B------:R-:W-:Y:S01]  /*0140*/  FADD R0, R7.reuse, R5 ;  /* 0x0000000507007221 */ /* 0x040fe20000000000 */
[----:B------:R-:W-:-:S03]  /*0150*/  FSETP.GEU.AND P1, PT, R7, -R5, PT ;  /* 0x800000050700720b */ /* 0x000fc60003f2e000 */
[----:B------:R-:W-:Y:S02]  /*0160*/  FSEL R6, R6, RZ, P0 ;  /* 0x000000ff06067208 */ /* 0x000fe40000000000 */
[----:B------:R-:W-:-:S05]  /*0170*/  FSEL R7, R0, RZ, P1 ;  /* 0x000000ff00077208 */ /* 0x000fca0000800000 */
[----:B------:R-:W-:Y:S01]  /*0180*/  STG.E.64 desc[UR4][R2.64], R6 ;  /* 0x0000000602007986 */ /* 0x000fe2000c101b04 */
[----:B------:R-:W-:Y:S05]  /*0190*/  EXIT ;  /* 0x000000000000794d */ /* 0x000fea0003800000 */
.L_x_0:
[----:B------:R-:W-:-:S00]  /*01a0*/  BRA `(.L_x_0) ;  /* 0xfffffffc00fc7947 */ /* 0x000fc0000383ffff */
[----:B------:R-:W-:-:S00]  /*01b0*/  NOP ;  /* 0x0000000000007918 */ /* 0x000fc00000000000 */
        /* <DEDUP_REMOVED lines=12> */
.L_x_1:


//--------------------- .nv.constant0.triton_poi_fused_convolution_relu_18 --------------------------
	.section	.nv.constant0.triton_poi_fused_convolution_relu_18,"a",@progbits
	.sectionflags	@""
	.align	4
.nv.constant0.triton_poi_fused_convolution_relu_18:
	.zero		548
